//
// Generated by NVIDIA NVVM Compiler
//
// Compiler Build ID: CL-36424714
// Cuda compilation tools, release 13.0, V13.0.88
// Based on NVVM 20.0.0
//

.version 9.0
.target sm_100
.address_size 64

	// .globl	_Z9scalaraddPiS_S_
// _ZZ9scalaraddPiS_S_E1a has been demoted
// _ZZ9scalaraddPiS_S_E1b has been demoted
// _ZZ9scalaraddPiS_S_E3sum has been demoted

.visible .entry _Z9scalaraddPiS_S_(
	.param .u64 .ptr .align 1 _Z9scalaraddPiS_S__param_0,
	.param .u64 .ptr .align 1 _Z9scalaraddPiS_S__param_1,
	.param .u64 .ptr .align 1 _Z9scalaraddPiS_S__param_2
)
{
	.reg .pred 	%p<3>;
	.reg .b32 	%r<19>;
	.reg .b64 	%rd<10>;
	// demoted variable
	.shared .align 4 .b8 _ZZ9scalaraddPiS_S_E1a[128];
	// demoted variable
	.shared .align 4 .b8 _ZZ9scalaraddPiS_S_E1b[128];
	// demoted variable
	.shared .align 4 .u32 _ZZ9scalaraddPiS_S_E3sum;
	ld.param.u64 	%rd1, [_Z9scalaraddPiS_S__param_0];
	ld.param.u64 	%rd2, [_Z9scalaraddPiS_S__param_1];
	ld.param.u64 	%rd3, [_Z9scalaraddPiS_S__param_2];
	mov.b32 	%r18, 0;
	st.shared.u32 	[_ZZ9scalaraddPiS_S_E3sum], %r18;
	mov.u32 	%r1, %tid.x;
	mov.u32 	%r6, %ntid.x;
	mov.u32 	%r7, %ctaid.x;
	mad.lo.s32 	%r2, %r6, %r7, %r1;
	setp.gt.s32 	%p1, %r2, 99;
	@%p1 bra 	$L__BB0_2;
	cvta.to.global.u64 	%rd4, %rd1;
	cvta.to.global.u64 	%rd5, %rd2;
	mul.wide.s32 	%rd6, %r2, 4;
	add.s64 	%rd7, %rd4, %rd6;
	ld.global.u32 	%r8, [%rd7];
	shl.b32 	%r9, %r1, 2;
	mov.u32 	%r10, _ZZ9scalaraddPiS_S_E1a;
	add.s32 	%r11, %r10, %r9;
	st.shared.u32 	[%r11], %r8;
	add.s64 	%rd8, %rd5, %rd6;
	ld.global.u32 	%r12, [%rd8];
	mov.u32 	%r13, _ZZ9scalaraddPiS_S_E1b;
	add.s32 	%r14, %r13, %r9;
	st.shared.u32 	[%r14], %r12;
	mul.lo.s32 	%r18, %r12, %r8;
$L__BB0_2:
	atom.shared.add.u32 	%r15, [_ZZ9scalaraddPiS_S_E3sum], %r18;
	bar.sync 	0;
	setp.ne.s32 	%p2, %r1, 0;
	@%p2 bra 	$L__BB0_4;
	ld.shared.u32 	%r16, [_ZZ9scalaraddPiS_S_E3sum];
	cvta.to.global.u64 	%rd9, %rd3;
	atom.global.add.u32 	%r17, [%rd9], %r16;
$L__BB0_4:
	ret;

}


// ===== COMPILED SASS (sm_100) =====

	.target	sm_100

	.elftype	@"ET_EXEC"


//--------------------- .note.nv.tkinfo           --------------------------
	.section	.note.nv.tkinfo,"",@"SHT_NOTE"
	.sectionflags	@"SHF_NOTE_NV_TKINFO"
	.tkinfo
        /*0018*/ 	.word	0x00000002
        /*0030*/ 	.string	""
        /*0030*/ 	.string	"ptxas"
        /*0030*/ 	.string	"Cuda compilation tools, release 13.0, V13.0.88"
        /*0030*/ 	.string	"Build cuda_13.0.r13.0/compiler.36424714_0"
        /*0030*/ 	.string	"-arch sm_100 -m 64 "



//--------------------- .note.nv.cuinfo           --------------------------
	.section	.note.nv.cuinfo,"",@"SHT_NOTE"
	.sectionflags	@"SHF_NOTE_NV_CUINFO"
        /*0018*/ 	.short	0x0002
        /*001a*/ 	.short	0x0064
        /*001c*/ 	.short	0x0082
	.zero		2


//--------------------- .nv.info                  --------------------------
	.section	.nv.info,"",@"SHT_CUDA_INFO"
	.align	4


	//----- nvinfo : EIATTR_REGCOUNT
	.align		4
        /*0000*/ 	.byte	0x04, 0x2f
        /*0002*/ 	.short	(.L_1 - .L_0)
	.align		4
.L_0:
        /*0004*/ 	.word	index@(_Z9scalaraddPiS_S_)
        /*0008*/ 	.word	0x0000000c


	//----- nvinfo : EIATTR_FRAME_SIZE
	.align		4
.L_1:
        /*000c*/ 	.byte	0x04, 0x11
        /*000e*/ 	.short	(.L_3 - .L_2)
	.align		4
.L_2:
        /*0010*/ 	.word	index@(_Z9scalaraddPiS_S_)
        /*0014*/ 	.word	0x00000000


	//----- nvinfo : EIATTR_MIN_STACK_SIZE
	.align		4
.L_3:
        /*0018*/ 	.byte	0x04, 0x12
        /*001a*/ 	.short	(.L_5 - .L_4)
	.align		4
.L_4:
        /*001c*/ 	.word	index@(_Z9scalaraddPiS_S_)
        /*0020*/ 	.word	0x00000000
.L_5:


//--------------------- .nv.compat                --------------------------
	.section	.nv.compat,"",@"SHT_CUDA_COMPAT_INFO"
	.align	4
        /*0000*/ 	.byte	0x02, 0x09, 0x00, 0x00, 0x02, 0x02, 0x01, 0x00, 0x02, 0x05, 0x05, 0x00, 0x03, 0x07, 0x01, 0x01
        /*0010*/ 	.byte	0x02, 0x03, 0x00, 0x00, 0x02, 0x06, 0x01, 0x00, 0x04, 0x0b, 0x08, 0x00, 0x09, 0x00, 0x00, 0x00
        /*0020*/ 	.byte	0x00, 0x00, 0x00, 0x00


//--------------------- .nv.info._Z9scalaraddPiS_S_ --------------------------
	.section	.nv.info._Z9scalaraddPiS_S_,"",@"SHT_CUDA_INFO"
	.sectionflags	@""
	.align	4


	//----- nvinfo : EIATTR_CUDA_API_VERSION
	.align		4
        /*0000*/ 	.byte	0x04, 0x37
        /*0002*/ 	.short	(.L_7 - .L_6)
.L_6:
        /*0004*/ 	.word	0x00000082


	//----- nvinfo : EIATTR_KPARAM_INFO
	.align		4
.L_7:
        /*0008*/ 	.byte	0x04, 0x17
        /*000a*/ 	.short	(.L_9 - .L_8)
.L_8:
        /*000c*/ 	.word	0x00000000
        /*0010*/ 	.short	0x0002
        /*0012*/ 	.short	0x0010
        /*0014*/ 	.byte	0x00, 0xf5, 0x21, 0x00


	//----- nvinfo : EIATTR_KPARAM_INFO
	.align		4
.L_9:
        /*0018*/ 	.byte	0x04, 0x17
        /*001a*/ 	.short	(.L_11 - .L_10)
.L_10:
        /*001c*/ 	.word	0x00000000
        /*0020*/ 	.short	0x0001
        /*0022*/ 	.short	0x0008
        /*0024*/ 	.byte	0x00, 0xf5, 0x21, 0x00


	//----- nvinfo : EIATTR_KPARAM_INFO
	.align		4
.L_11:
        /*0028*/ 	.byte	0x04, 0x17
        /*002a*/ 	.short	(.L_13 - .L_12)
.L_12:
        /*002c*/ 	.word	0x00000000
        /*0030*/ 	.short	0x0000
        /*0032*/ 	.short	0x0000
        /*0034*/ 	.byte	0x00, 0xf5, 0x21, 0x00


	//----- nvinfo : EIATTR_SPARSE_MMA_MASK
	.align		4
.L_13:
        /*0038*/ 	.byte	0x03, 0x50
        /*003a*/ 	.short	0x0000


	//----- nvinfo : EIATTR_MAXREG_COUNT
	.align		4
        /*003c*/ 	.byte	0x03, 0x1b
        /*003e*/ 	.short	0x00ff


	//----- nvinfo : EIATTR_NUM_BARRIERS
	.align		4
        /*0040*/ 	.byte	0x02, 0x4c
        /*0042*/ 	.byte	0x01
	.zero		1


	//----- nvinfo : EIATTR_MERCURY_ISA_VERSION
	.align		4
        /*0044*/ 	.byte	0x03, 0x5f
        /*0046*/ 	.short	0x0101


	//----- nvinfo : EIATTR_INT_WARP_WIDE_INSTR_OFFSETS
	.align		4
        /*0048*/ 	.byte	0x04, 0x31
        /*004a*/ 	.short	(.L_15 - .L_14)


	//   ....[0]....
.L_14:
        /*004c*/ 	.word	0x000000e0


	//   ....[1]....
        /*0050*/ 	.word	0x00000200


	//----- nvinfo : EIATTR_VRC_CTA_INIT_COUNT
	.align		4
.L_15:
        /*0054*/ 	.byte	0x02, 0x4a
	.zero		1
	.zero		1


	//----- nvinfo : EIATTR_EXIT_INSTR_OFFSETS
	.align		4
        /*0058*/ 	.byte	0x04, 0x1c
        /*005a*/ 	.short	(.L_17 - .L_16)


	//   ....[0]....
.L_16:
        /*005c*/ 	.word	0x00000240


	//   ....[1]....
        /*0060*/ 	.word	0x00000280


	//----- nvinfo : EIATTR_CBANK_PARAM_SIZE
	.align		4
.L_17:
        /*0064*/ 	.byte	0x03, 0x19
        /*0066*/ 	.short	0x0018


	//----- nvinfo : EIATTR_PARAM_CBANK
	.align		4
        /*0068*/ 	.byte	0x04, 0x0a
        /*006a*/ 	.short	(.L_19 - .L_18)
	.align		4
.L_18:
        /*006c*/ 	.word	index@(.nv.constant0._Z9scalaraddPiS_S_)
        /*0070*/ 	.short	0x0380
        /*0072*/ 	.short	0x0018


	//----- nvinfo : EIATTR_SW_WAR
	.align		4
.L_19:
        /*0074*/ 	.byte	0x04, 0x36
        /*0076*/ 	.short	(.L_21 - .L_20)
.L_20:
        /*0078*/ 	.word	0x00000008
.L_21:


//--------------------- .nv.callgraph             --------------------------
	.section	.nv.callgraph,"",@"SHT_CUDA_CALLGRAPH"
	.align	4
	.sectionentsize	8
	.align		4
        /*0000*/ 	.word	0x00000000
	.align		4
        /*0004*/ 	.word	0xffffffff
	.align		4
        /*0008*/ 	.word	0x00000000
	.align		4
        /*000c*/ 	.word	0xfffffffe
	.align		4
        /*0010*/ 	.word	0x00000000
	.align		4
        /*0014*/ 	.word	0xfffffffd
	.align		4
        /*0018*/ 	.word	0x00000000
	.align		4
        /*001c*/ 	.word	0xfffffffc


//--------------------- .text._Z9scalaraddPiS_S_  --------------------------
	.section	.text._Z9scalaraddPiS_S_,"ax",@progbits
	.align	128
        .global         _Z9scalaraddPiS_S_
        .type           _Z9scalaraddPiS_S_,@function
        .size           _Z9scalaraddPiS_S_,(.L_x_1 - _Z9scalaraddPiS_S_)
        .other          _Z9scalaraddPiS_S_,@"STO_CUDA_ENTRY STV_DEFAULT"
_Z9scalaraddPiS_S_:
.text._Z9scalaraddPiS_S_:
[----:B------:R-:W-:Y:S01]  /*0000*/  LDC R1, c[0x0][0x37c] ;  /* 0x0000df00ff017b82 */ /* 0x000fe20000000800 */
[----:B------:R-:W0:Y:S01]  /*0010*/  S2R R9, SR_TID.X ;  /* 0x0000000000097919 */ /* 0x000e220000002100 */
[----:B------:R-:W0:Y:S06]  /*0020*/  LDCU UR4, c[0x0][0x360] ;  /* 0x00006c00ff0477ac */ /* 0x000e2c0008000800 */
[----:B------:R-:W1:Y:S01]  /*0030*/  LDC.64 R2, c[0x0][0x380] ;  /* 0x0000e000ff027b82 */ /* 0x000e620000000a00 */
[----:B------:R-:W0:Y:S01]  /*0040*/  S2R R0, SR_CTAID.X ;  /* 0x0000000000007919 */ /* 0x000e220000002500 */
[----:B------:R-:W2:Y:S06]  /*0050*/  LDCU.64 UR6, c[0x0][0x358] ;  /* 0x00006b00ff0677ac */ /* 0x000eac0008000a00 */
[----:B------:R-:W3:Y:S01]  /*0060*/  LDC.64 R4, c[0x0][0x388] ;  /* 0x0000e200ff047b82 */ /* 0x000ee20000000a00 */
[----:B0-----:R-:W-:-:S05]  /*0070*/  IMAD R7, R0, UR4, R9 ;  /* 0x0000000400077c24 */ /* 0x001fca000f8e0209 */
[----:B------:R-:W-:-:S13]  /*0080*/  ISETP.GT.AND P0, PT, R7, 0x63, PT ;  /* 0x000000630700780c */ /* 0x000fda0003f04270 */
[----:B-1----:R-:W-:-:S04]  /*0090*/  @!P0 IMAD.WIDE R2, R7, 0x4, R2 ;  /* 0x0000000407028825 */ /* 0x002fc800078e0202 */
[----:B---3--:R-:W-:Y:S02]  /*00a0*/  @!P0 IMAD.WIDE R4, R7, 0x4, R4 ;  /* 0x0000000407048825 */ /* 0x008fe400078e0204 */
[----:B--2---:R0:W2:Y:S04]  /*00b0*/  @!P0 LDG.E R2, desc[UR6][R2.64] ;  /* 0x0000000602028981 */ /* 0x0040a8000c1e1900 */
[----:B------:R1:W3:Y:S01]  /*00c0*/  @!P0 LDG.E R5, desc[UR6][R4.64] ;  /* 0x0000000604058981 */ /* 0x0002e2000c1e1900 */
[----:B------:R-:W-:Y:S01]  /*00d0*/  IMAD.MOV.U32 R6, RZ, RZ, RZ ;  /* 0x000000ffff067224 */ /* 0x000fe200078e00ff */
[----:B------:R-:W-:Y:S01]  /*00e0*/  VOTEU.ANY UR4, UPT, PT ;  /* 0x0000000000047886 */ /* 0x000fe200038e0100 */
[----:B------:R-:W-:Y:S01]  /*00f0*/  MOV R0, 0x400 ;  /* 0x0000040000007802 */ /* 0x000fe20000000f00 */
[----:B------:R-:W4:Y:S01]  /*0100*/  S2R R8, SR_LANEID ;  /* 0x0000000000087919 */ /* 0x000f220000000000 */
[----:B------:R-:W-:Y:S01]  /*0110*/  UFLO.U32 UR4, UR4 ;  /* 0x00000004000472bd */ /* 0x000fe200080e0000 */
[----:B------:R-:W-:Y:S01]  /*0120*/  ISETP.NE.AND P1, PT, R9, RZ, PT ;  /* 0x000000ff0900720c */ /* 0x000fe20003f25270 */
[----:B------:R-:W5:Y:S01]  /*0130*/  S2R R7, SR_CgaCtaId ;  /* 0x0000000000077919 */ /* 0x000f620000008800 */
[C---:B0-----:R-:W-:Y:S01]  /*0140*/  @!P0 VIADD R3, R0.reuse, 0x80 ;  /* 0x0000008000038836 */ /* 0x041fe20000000000 */
[----:B-1----:R-:W-:-:S02]  /*0150*/  IADD3 R4, PT, PT, R0, 0x100, RZ ;  /* 0x0000010000047810 */ /* 0x002fc40007ffe0ff */
[----:B----4-:R-:W-:Y:S02]  /*0160*/  ISETP.EQ.U32.AND P2, PT, R8, UR4, PT ;  /* 0x0000000408007c0c */ /* 0x010fe4000bf42070 */
[C---:B-----5:R-:W-:Y:S02]  /*0170*/  LEA R8, R7.reuse, R0, 0x18 ;  /* 0x0000000007087211 */ /* 0x060fe400078ec0ff */
[C---:B------:R-:W-:Y:S02]  /*0180*/  @!P0 LEA R0, R7.reuse, R3, 0x18 ;  /* 0x0000000307008211 */ /* 0x040fe400078ec0ff */
[----:B------:R-:W-:Y:S01]  /*0190*/  LEA R4, R7, R4, 0x18 ;  /* 0x0000000407047211 */ /* 0x000fe200078ec0ff */
[C---:B------:R-:W-:Y:S01]  /*01a0*/  @!P0 IMAD R3, R9.reuse, 0x4, R8 ;  /* 0x0000000409038824 */ /* 0x040fe200078e0208 */
[----:B------:R-:W-:Y:S01]  /*01b0*/  @!P0 LEA R0, R9, R0, 0x2 ;  /* 0x0000000009008211 */ /* 0x000fe200078e10ff */
[----:B------:R0:W-:Y:S04]  /*01c0*/  STS [R8+0x100], RZ ;  /* 0x000100ff08007388 */ /* 0x0001e80000000800 */
[----:B--2---:R0:W-:Y:S01]  /*01d0*/  @!P0 STS [R3], R2 ;  /* 0x0000000203008388 */ /* 0x0041e20000000800 */
[----:B---3--:R-:W-:-:S03]  /*01e0*/  @!P0 IMAD R6, R2, R5, RZ ;  /* 0x0000000502068224 */ /* 0x008fc600078e02ff */
[----:B------:R0:W-:Y:S01]  /*01f0*/  @!P0 STS [R0], R5 ;  /* 0x0000000500008388 */ /* 0x0001e20000000800 */
[----:B------:R-:W1:Y:S02]  /*0200*/  REDUX.SUM UR5, R6 ;  /* 0x00000000060573c4 */ /* 0x000e64000000c000 */
[----:B-1----:R-:W-:-:S05]  /*0210*/  IMAD.U32 R7, RZ, RZ, UR5 ;  /* 0x00000005ff077e24 */ /* 0x002fca000f8e00ff */
[----:B------:R0:W-:Y:S01]  /*0220*/  @P2 ATOMS.ADD RZ, [R4], R7 ;  /* 0x0000000704ff238c */ /* 0x0001e20000000000 */
[----:B------:R-:W-:Y:S06]  /*0230*/  BAR.SYNC.DEFER_BLOCKING 0x0 ;  /* 0x0000000000007b1d */ /* 0x000fec0000010000 */
[----:B------:R-:W-:Y:S05]  /*0240*/  @P1 EXIT ;  /* 0x000000000000194d */ /* 0x000fea0003800000 */
[----:B0-----:R-:W0:Y:S01]  /*0250*/  LDS R5, [R8+0x100] ;  /* 0x0001000008057984 */ /* 0x001e220000000800 */
[----:B------:R-:W0:Y:S03]  /*0260*/  LDC.64 R2, c[0x0][0x390] ;  /* 0x0000e400ff027b82 */ /* 0x000e260000000a00 */
[----:B0-----:R-:W-:Y:S01]  /*0270*/  REDG.E.ADD.STRONG.GPU desc[UR6][R2.64], R5 ;  /* 0x000000050200798e */ /* 0x001fe2000c12e106 */
[----:B------:R-:W-:Y:S05]  /*0280*/  EXIT ;  /* 0x000000000000794d */ /* 0x000fea0003800000 */
.L_x_0:
[----:B------:R-:W-:-:S00]  /*0290*/  BRA `(.L_x_0) ;  /* 0xfffffffc00fc7947 */ /* 0x000fc0000383ffff */
[----:B------:R-:W-:-:S00]  /*02a0*/  NOP ;  /* 0x0000000000007918 */ /* 0x000fc00000000000 */
        /* <DEDUP_REMOVED lines=13> */
.L_x_1:


//--------------------- .nv.shared._Z9scalaraddPiS_S_ --------------------------
	.section	.nv.shared._Z9scalaraddPiS_S_,"aw",@nobits
	.sectionflags	@""
	.align	4
.nv.shared._Z9scalaraddPiS_S_:
	.zero		1284


//--------------------- .nv.shared.reserved.0     --------------------------
	.section	.nv.shared.reserved.0,"aw",@nobits
	.weak		__nv_reservedSMEM_offset_0_alias
	.size		__nv_reservedSMEM_offset_0_alias, 0, 64
	.other		__nv_reservedSMEM_offset_0_alias,@"STO_CUDA_RESERVED_SHARED STV_DEFAULT"
__nv_reservedSMEM_offset_0_alias:
	.zero		0
	.zero		64


//--------------------- .nv.constant0._Z9scalaraddPiS_S_ --------------------------
	.section	.nv.constant0._Z9scalaraddPiS_S_,"a",@progbits
	.sectionflags	@""
	.align	4
.nv.constant0._Z9scalaraddPiS_S_:
	.zero		920


//--------------------- SYMBOLS --------------------------

	.type		.nv.reservedSmem.offset0,@object
	.size		.nv.reservedSmem.offset0,0x4
	.type		.nv.reservedSmem.cap,@object
	.size		.nv.reservedSmem.cap,0x4
